//
// Generated by NVIDIA NVVM Compiler
//
// Compiler Build ID: CL-36424714
// Cuda compilation tools, release 13.0, V13.0.88
// Based on NVVM 20.0.0
//

.version 9.0
.target sm_100
.address_size 64

	// .globl	_Z21chamferDistanceOneWayPfS_S_iii

.visible .entry _Z21chamferDistanceOneWayPfS_S_iii(
	.param .u64 .ptr .align 1 _Z21chamferDistanceOneWayPfS_S_iii_param_0,
	.param .u64 .ptr .align 1 _Z21chamferDistanceOneWayPfS_S_iii_param_1,
	.param .u64 .ptr .align 1 _Z21chamferDistanceOneWayPfS_S_iii_param_2,
	.param .u32 _Z21chamferDistanceOneWayPfS_S_iii_param_3,
	.param .u32 _Z21chamferDistanceOneWayPfS_S_iii_param_4,
	.param .u32 _Z21chamferDistanceOneWayPfS_S_iii_param_5
)
{
	.reg .pred 	%p<33>;
	.reg .b32 	%r<62>;
	.reg .b32 	%f<204>;
	.reg .b64 	%rd<13>;

	ld.param.u64 	%rd5, [_Z21chamferDistanceOneWayPfS_S_iii_param_0];
	ld.param.u64 	%rd6, [_Z21chamferDistanceOneWayPfS_S_iii_param_1];
	ld.param.u64 	%rd7, [_Z21chamferDistanceOneWayPfS_S_iii_param_2];
	ld.param.u32 	%r14, [_Z21chamferDistanceOneWayPfS_S_iii_param_3];
	ld.param.u32 	%r15, [_Z21chamferDistanceOneWayPfS_S_iii_param_4];
	ld.param.u32 	%r16, [_Z21chamferDistanceOneWayPfS_S_iii_param_5];
	mov.u32 	%r17, %tid.x;
	mov.u32 	%r1, %ntid.x;
	mov.u32 	%r18, %ctaid.x;
	mad.lo.s32 	%r59, %r1, %r18, %r17;
	mov.u32 	%r19, %tid.y;
	mov.u32 	%r3, %ntid.y;
	mov.u32 	%r20, %ctaid.y;
	mad.lo.s32 	%r4, %r3, %r20, %r19;
	setp.ge.s32 	%p1, %r59, %r14;
	@%p1 bra 	$L__BB0_23;
	mov.u32 	%r21, %nctaid.y;
	mul.lo.s32 	%r5, %r21, %r3;
	mov.u32 	%r22, %nctaid.x;
	mul.lo.s32 	%r6, %r22, %r1;
	cvta.to.global.u64 	%rd1, %rd5;
	cvta.to.global.u64 	%rd2, %rd6;
	cvta.to.global.u64 	%rd3, %rd7;
$L__BB0_2:
	setp.ge.s32 	%p2, %r4, %r15;
	@%p2 bra 	$L__BB0_22;
	mul.lo.s32 	%r23, %r59, %r16;
	mul.wide.s32 	%rd8, %r23, 4;
	add.s64 	%rd9, %rd1, %rd8;
	ld.global.f32 	%f1, [%rd9];
	ld.global.f32 	%f2, [%rd9+4];
	ld.global.f32 	%f3, [%rd9+8];
	mul.wide.s32 	%rd10, %r59, 4;
	add.s64 	%rd4, %rd3, %rd10;
	mov.u32 	%r60, %r4;
$L__BB0_4:
	mul.lo.s32 	%r24, %r60, %r16;
	mul.wide.s32 	%rd11, %r24, 4;
	add.s64 	%rd12, %rd2, %rd11;
	ld.global.f32 	%f27, [%rd12];
	ld.global.f32 	%f4, [%rd12+4];
	ld.global.f32 	%f5, [%rd12+8];
	sub.f32 	%f6, %f1, %f27;
	abs.f32 	%f7, %f6;
	setp.eq.f32 	%p3, %f6, 0f3F800000;
	mov.f32 	%f201, 0f3F800000;
	@%p3 bra 	$L__BB0_9;
	setp.num.f32 	%p4, %f7, %f7;
	@%p4 bra 	$L__BB0_7;
	mov.f32 	%f83, 0f40000000;
	add.rn.f32 	%f201, %f6, %f83;
	bra.uni 	$L__BB0_9;
$L__BB0_7:
	setp.lt.f32 	%p5, %f7, 0f00800000;
	mul.f32 	%f28, %f7, 0f4B800000;
	selp.f32 	%f29, %f28, %f7, %p5;
	mov.b32 	%r25, %f29;
	add.s32 	%r26, %r25, -1060439283;
	and.b32  	%r27, %r26, -8388608;
	sub.s32 	%r28, %r25, %r27;
	mov.b32 	%f30, %r28;
	cvt.rn.f32.s32 	%f31, %r27;
	selp.f32 	%f32, 0fC1C00000, 0f00000000, %p5;
	fma.rn.f32 	%f33, %f31, 0f34000000, %f32;
	add.f32 	%f34, %f30, 0fBF800000;
	add.f32 	%f35, %f30, 0f3F800000;
	rcp.approx.ftz.f32 	%f36, %f35;
	add.f32 	%f37, %f34, %f34;
	mul.f32 	%f38, %f37, %f36;
	mul.f32 	%f39, %f38, %f38;
	neg.f32 	%f40, %f38;
	sub.f32 	%f41, %f34, %f38;
	add.f32 	%f42, %f41, %f41;
	fma.rn.f32 	%f43, %f40, %f34, %f42;
	mul.rn.f32 	%f44, %f36, %f43;
	fma.rn.f32 	%f45, %f39, 0f3A2C32E4, 0f3B52E7DB;
	fma.rn.f32 	%f46, %f45, %f39, 0f3C93BB73;
	fma.rn.f32 	%f47, %f46, %f39, 0f3DF6384F;
	mul.rn.f32 	%f48, %f47, %f39;
	fma.rn.f32 	%f49, %f38, 0f3FB8AA3B, %f33;
	mul.f32 	%f50, %f48, 0f40400000;
	sub.f32 	%f51, %f33, %f49;
	fma.rn.f32 	%f52, %f38, 0f3FB8AA3B, %f51;
	fma.rn.f32 	%f53, %f44, 0f3FB8AA3B, %f52;
	fma.rn.f32 	%f54, %f38, 0f32A55E34, %f53;
	fma.rn.f32 	%f55, %f50, %f44, %f54;
	fma.rn.f32 	%f56, %f48, %f38, %f55;
	add.rn.f32 	%f57, %f49, %f56;
	mov.f32 	%f58, 0f40000000;
	mul.rn.f32 	%f59, %f57, %f58;
	cvt.rni.f32.f32 	%f60, %f59;
	sub.f32 	%f61, %f59, %f60;
	neg.f32 	%f62, %f59;
	fma.rn.f32 	%f63, %f57, 0f40000000, %f62;
	neg.f32 	%f64, %f49;
	add.rn.f32 	%f65, %f57, %f64;
	neg.f32 	%f66, %f65;
	add.rn.f32 	%f67, %f56, %f66;
	fma.rn.f32 	%f68, %f67, 0f40000000, %f63;
	add.f32 	%f69, %f61, %f68;
	setp.gt.f32 	%p6, %f60, 0f00000000;
	selp.b32 	%r29, 0, -2097152000, %p6;
	setp.neu.f32 	%p7, %f6, 0f00000000;
	setp.neu.f32 	%p8, %f7, 0f7F800000;
	setp.lt.f32 	%p9, %f59, 0f00000000;
	selp.f32 	%f70, 0f00000000, 0f7F800000, %p9;
	abs.f32 	%f71, %f59;
	setp.gt.f32 	%p10, %f71, 0f43180000;
	cvt.rzi.s32.f32 	%r30, %f60;
	shl.b32 	%r31, %r30, 23;
	sub.s32 	%r32, %r31, %r29;
	mov.b32 	%f72, %r32;
	add.s32 	%r33, %r29, 2130706432;
	mov.b32 	%f73, %r33;
	fma.rn.f32 	%f74, %f69, 0f391FCB8E, 0f3AAF85ED;
	fma.rn.f32 	%f75, %f74, %f69, 0f3C1D9856;
	fma.rn.f32 	%f76, %f75, %f69, 0f3D6357BB;
	fma.rn.f32 	%f77, %f76, %f69, 0f3E75FDEC;
	fma.rn.f32 	%f78, %f77, %f69, 0f3F317218;
	fma.rn.f32 	%f79, %f78, %f69, 0f3F800000;
	mul.f32 	%f80, %f79, %f73;
	mul.f32 	%f81, %f80, %f72;
	selp.f32 	%f201, %f70, %f81, %p10;
	and.pred  	%p11, %p7, %p8;
	@%p11 bra 	$L__BB0_9;
	add.f32 	%f82, %f6, %f6;
	mov.b32 	%r34, %f82;
	and.b32  	%r35, %r34, 2147483647;
	mov.b32 	%f201, %r35;
$L__BB0_9:
	sub.f32 	%f12, %f2, %f4;
	abs.f32 	%f13, %f12;
	setp.eq.f32 	%p12, %f12, 0f3F800000;
	mov.f32 	%f202, 0f3F800000;
	@%p12 bra 	$L__BB0_14;
	setp.num.f32 	%p13, %f13, %f13;
	@%p13 bra 	$L__BB0_12;
	mov.f32 	%f140, 0f40000000;
	add.rn.f32 	%f202, %f12, %f140;
	bra.uni 	$L__BB0_14;
$L__BB0_12:
	setp.lt.f32 	%p14, %f13, 0f00800000;
	mul.f32 	%f85, %f13, 0f4B800000;
	selp.f32 	%f86, %f85, %f13, %p14;
	mov.b32 	%r36, %f86;
	add.s32 	%r37, %r36, -1060439283;
	and.b32  	%r38, %r37, -8388608;
	sub.s32 	%r39, %r36, %r38;
	mov.b32 	%f87, %r39;
	cvt.rn.f32.s32 	%f88, %r38;
	selp.f32 	%f89, 0fC1C00000, 0f00000000, %p14;
	fma.rn.f32 	%f90, %f88, 0f34000000, %f89;
	add.f32 	%f91, %f87, 0fBF800000;
	add.f32 	%f92, %f87, 0f3F800000;
	rcp.approx.ftz.f32 	%f93, %f92;
	add.f32 	%f94, %f91, %f91;
	mul.f32 	%f95, %f94, %f93;
	mul.f32 	%f96, %f95, %f95;
	neg.f32 	%f97, %f95;
	sub.f32 	%f98, %f91, %f95;
	add.f32 	%f99, %f98, %f98;
	fma.rn.f32 	%f100, %f97, %f91, %f99;
	mul.rn.f32 	%f101, %f93, %f100;
	fma.rn.f32 	%f102, %f96, 0f3A2C32E4, 0f3B52E7DB;
	fma.rn.f32 	%f103, %f102, %f96, 0f3C93BB73;
	fma.rn.f32 	%f104, %f103, %f96, 0f3DF6384F;
	mul.rn.f32 	%f105, %f104, %f96;
	fma.rn.f32 	%f106, %f95, 0f3FB8AA3B, %f90;
	mul.f32 	%f107, %f105, 0f40400000;
	sub.f32 	%f108, %f90, %f106;
	fma.rn.f32 	%f109, %f95, 0f3FB8AA3B, %f108;
	fma.rn.f32 	%f110, %f101, 0f3FB8AA3B, %f109;
	fma.rn.f32 	%f111, %f95, 0f32A55E34, %f110;
	fma.rn.f32 	%f112, %f107, %f101, %f111;
	fma.rn.f32 	%f113, %f105, %f95, %f112;
	add.rn.f32 	%f114, %f106, %f113;
	mov.f32 	%f115, 0f40000000;
	mul.rn.f32 	%f116, %f114, %f115;
	cvt.rni.f32.f32 	%f117, %f116;
	sub.f32 	%f118, %f116, %f117;
	neg.f32 	%f119, %f116;
	fma.rn.f32 	%f120, %f114, 0f40000000, %f119;
	neg.f32 	%f121, %f106;
	add.rn.f32 	%f122, %f114, %f121;
	neg.f32 	%f123, %f122;
	add.rn.f32 	%f124, %f113, %f123;
	fma.rn.f32 	%f125, %f124, 0f40000000, %f120;
	add.f32 	%f126, %f118, %f125;
	setp.gt.f32 	%p15, %f117, 0f00000000;
	selp.b32 	%r40, 0, -2097152000, %p15;
	setp.neu.f32 	%p16, %f12, 0f00000000;
	setp.neu.f32 	%p17, %f13, 0f7F800000;
	setp.lt.f32 	%p18, %f116, 0f00000000;
	selp.f32 	%f127, 0f00000000, 0f7F800000, %p18;
	abs.f32 	%f128, %f116;
	setp.gt.f32 	%p19, %f128, 0f43180000;
	cvt.rzi.s32.f32 	%r41, %f117;
	shl.b32 	%r42, %r41, 23;
	sub.s32 	%r43, %r42, %r40;
	mov.b32 	%f129, %r43;
	add.s32 	%r44, %r40, 2130706432;
	mov.b32 	%f130, %r44;
	fma.rn.f32 	%f131, %f126, 0f391FCB8E, 0f3AAF85ED;
	fma.rn.f32 	%f132, %f131, %f126, 0f3C1D9856;
	fma.rn.f32 	%f133, %f132, %f126, 0f3D6357BB;
	fma.rn.f32 	%f134, %f133, %f126, 0f3E75FDEC;
	fma.rn.f32 	%f135, %f134, %f126, 0f3F317218;
	fma.rn.f32 	%f136, %f135, %f126, 0f3F800000;
	mul.f32 	%f137, %f136, %f130;
	mul.f32 	%f138, %f137, %f129;
	selp.f32 	%f202, %f127, %f138, %p19;
	and.pred  	%p20, %p16, %p17;
	@%p20 bra 	$L__BB0_14;
	add.f32 	%f139, %f12, %f12;
	mov.b32 	%r45, %f139;
	and.b32  	%r46, %r45, 2147483647;
	mov.b32 	%f202, %r46;
$L__BB0_14:
	add.f32 	%f18, %f201, %f202;
	sub.f32 	%f19, %f3, %f5;
	abs.f32 	%f20, %f19;
	setp.eq.f32 	%p21, %f19, 0f3F800000;
	mov.f32 	%f203, 0f3F800000;
	@%p21 bra 	$L__BB0_19;
	setp.num.f32 	%p22, %f20, %f20;
	@%p22 bra 	$L__BB0_17;
	mov.f32 	%f197, 0f40000000;
	add.rn.f32 	%f203, %f19, %f197;
	bra.uni 	$L__BB0_19;
$L__BB0_17:
	setp.lt.f32 	%p23, %f20, 0f00800000;
	mul.f32 	%f142, %f20, 0f4B800000;
	selp.f32 	%f143, %f142, %f20, %p23;
	mov.b32 	%r47, %f143;
	add.s32 	%r48, %r47, -1060439283;
	and.b32  	%r49, %r48, -8388608;
	sub.s32 	%r50, %r47, %r49;
	mov.b32 	%f144, %r50;
	cvt.rn.f32.s32 	%f145, %r49;
	selp.f32 	%f146, 0fC1C00000, 0f00000000, %p23;
	fma.rn.f32 	%f147, %f145, 0f34000000, %f146;
	add.f32 	%f148, %f144, 0fBF800000;
	add.f32 	%f149, %f144, 0f3F800000;
	rcp.approx.ftz.f32 	%f150, %f149;
	add.f32 	%f151, %f148, %f148;
	mul.f32 	%f152, %f151, %f150;
	mul.f32 	%f153, %f152, %f152;
	neg.f32 	%f154, %f152;
	sub.f32 	%f155, %f148, %f152;
	add.f32 	%f156, %f155, %f155;
	fma.rn.f32 	%f157, %f154, %f148, %f156;
	mul.rn.f32 	%f158, %f150, %f157;
	fma.rn.f32 	%f159, %f153, 0f3A2C32E4, 0f3B52E7DB;
	fma.rn.f32 	%f160, %f159, %f153, 0f3C93BB73;
	fma.rn.f32 	%f161, %f160, %f153, 0f3DF6384F;
	mul.rn.f32 	%f162, %f161, %f153;
	fma.rn.f32 	%f163, %f152, 0f3FB8AA3B, %f147;
	mul.f32 	%f164, %f162, 0f40400000;
	sub.f32 	%f165, %f147, %f163;
	fma.rn.f32 	%f166, %f152, 0f3FB8AA3B, %f165;
	fma.rn.f32 	%f167, %f158, 0f3FB8AA3B, %f166;
	fma.rn.f32 	%f168, %f152, 0f32A55E34, %f167;
	fma.rn.f32 	%f169, %f164, %f158, %f168;
	fma.rn.f32 	%f170, %f162, %f152, %f169;
	add.rn.f32 	%f171, %f163, %f170;
	mov.f32 	%f172, 0f40000000;
	mul.rn.f32 	%f173, %f171, %f172;
	cvt.rni.f32.f32 	%f174, %f173;
	sub.f32 	%f175, %f173, %f174;
	neg.f32 	%f176, %f173;
	fma.rn.f32 	%f177, %f171, 0f40000000, %f176;
	neg.f32 	%f178, %f163;
	add.rn.f32 	%f179, %f171, %f178;
	neg.f32 	%f180, %f179;
	add.rn.f32 	%f181, %f170, %f180;
	fma.rn.f32 	%f182, %f181, 0f40000000, %f177;
	add.f32 	%f183, %f175, %f182;
	setp.gt.f32 	%p24, %f174, 0f00000000;
	selp.b32 	%r51, 0, -2097152000, %p24;
	setp.neu.f32 	%p25, %f19, 0f00000000;
	setp.neu.f32 	%p26, %f20, 0f7F800000;
	setp.lt.f32 	%p27, %f173, 0f00000000;
	selp.f32 	%f184, 0f00000000, 0f7F800000, %p27;
	abs.f32 	%f185, %f173;
	setp.gt.f32 	%p28, %f185, 0f43180000;
	cvt.rzi.s32.f32 	%r52, %f174;
	shl.b32 	%r53, %r52, 23;
	sub.s32 	%r54, %r53, %r51;
	mov.b32 	%f186, %r54;
	add.s32 	%r55, %r51, 2130706432;
	mov.b32 	%f187, %r55;
	fma.rn.f32 	%f188, %f183, 0f391FCB8E, 0f3AAF85ED;
	fma.rn.f32 	%f189, %f188, %f183, 0f3C1D9856;
	fma.rn.f32 	%f190, %f189, %f183, 0f3D6357BB;
	fma.rn.f32 	%f191, %f190, %f183, 0f3E75FDEC;
	fma.rn.f32 	%f192, %f191, %f183, 0f3F317218;
	fma.rn.f32 	%f193, %f192, %f183, 0f3F800000;
	mul.f32 	%f194, %f193, %f187;
	mul.f32 	%f195, %f194, %f186;
	selp.f32 	%f203, %f184, %f195, %p28;
	and.pred  	%p29, %p25, %p26;
	@%p29 bra 	$L__BB0_19;
	add.f32 	%f196, %f19, %f19;
	mov.b32 	%r56, %f196;
	and.b32  	%r57, %r56, 2147483647;
	mov.b32 	%f203, %r57;
$L__BB0_19:
	add.f32 	%f198, %f18, %f203;
	sqrt.rn.f32 	%f25, %f198;
	ld.global.u32 	%r61, [%rd4];
$L__BB0_20:
	mov.b32 	%f199, %r61;
	min.f32 	%f200, %f25, %f199;
	mov.b32 	%r58, %f200;
	atom.relaxed.global.cas.b32 	%r11, [%rd4], %r61, %r58;
	setp.ne.s32 	%p30, %r61, %r11;
	mov.u32 	%r61, %r11;
	@%p30 bra 	$L__BB0_20;
	add.s32 	%r60, %r60, %r5;
	setp.lt.s32 	%p31, %r60, %r15;
	@%p31 bra 	$L__BB0_4;
$L__BB0_22:
	add.s32 	%r59, %r59, %r6;
	setp.lt.s32 	%p32, %r59, %r14;
	@%p32 bra 	$L__BB0_2;
$L__BB0_23:
	ret;

}


// ===== COMPILED SASS (sm_100) =====

	.target	sm_100

	.elftype	@"ET_EXEC"


//--------------------- .note.nv.tkinfo           --------------------------
	.section	.note.nv.tkinfo,"",@"SHT_NOTE"
	.sectionflags	@"SHF_NOTE_NV_TKINFO"
	.tkinfo
        /*0018*/ 	.word	0x00000002
        /*0030*/ 	.string	""
        /*0030*/ 	.string	"ptxas"
        /*0030*/ 	.string	"Cuda compilation tools, release 13.0, V13.0.88"
        /*0030*/ 	.string	"Build cuda_13.0.r13.0/compiler.36424714_0"
        /*0030*/ 	.string	"-arch sm_100 -m 64 "



//--------------------- .note.nv.cuinfo           --------------------------
	.section	.note.nv.cuinfo,"",@"SHT_NOTE"
	.sectionflags	@"SHF_NOTE_NV_CUINFO"
        /*0018*/ 	.short	0x0002
        /*001a*/ 	.short	0x0064
        /*001c*/ 	.short	0x0082
	.zero		2


//--------------------- .nv.info                  --------------------------
	.section	.nv.info,"",@"SHT_CUDA_INFO"
	.align	4


	//----- nvinfo : EIATTR_REGCOUNT
	.align		4
        /*0000*/ 	.byte	0x04, 0x2f
        /*0002*/ 	.short	(.L_1 - .L_0)
	.align		4
.L_0:
        /*0004*/ 	.word	index@(_Z21chamferDistanceOneWayPfS_S_iii)
        /*0008*/ 	.word	0x00000017


	//----- nvinfo : EIATTR_FRAME_SIZE
	.align		4
.L_1:
        /*000c*/ 	.byte	0x04, 0x11
        /*000e*/ 	.short	(.L_3 - .L_2)
	.align		4
.L_2:
        /*0010*/ 	.word	index@($__internal_0_$__cuda_sm20_sqrt_rn_f32_slowpath)
        /*0014*/ 	.word	0x00000000


	//----- nvinfo : EIATTR_FRAME_SIZE
	.align		4
.L_3:
        /*0018*/ 	.byte	0x04, 0x11
        /*001a*/ 	.short	(.L_5 - .L_4)
	.align		4
.L_4:
        /*001c*/ 	.word	index@(_Z21chamferDistanceOneWayPfS_S_iii)
        /*0020*/ 	.word	0x00000000


	//----- nvinfo : EIATTR_MIN_STACK_SIZE
	.align		4
.L_5:
        /*0024*/ 	.byte	0x04, 0x12
        /*0026*/ 	.short	(.L_7 - .L_6)
	.align		4
.L_6:
        /*0028*/ 	.word	index@(_Z21chamferDistanceOneWayPfS_S_iii)
        /*002c*/ 	.word	0x00000000
.L_7:


//--------------------- .nv.compat                --------------------------
	.section	.nv.compat,"",@"SHT_CUDA_COMPAT_INFO"
	.align	4
        /*0000*/ 	.byte	0x02, 0x09, 0x00, 0x00, 0x02, 0x02, 0x01, 0x00, 0x02, 0x05, 0x05, 0x00, 0x03, 0x07, 0x01, 0x01
        /*0010*/ 	.byte	0x02, 0x03, 0x00, 0x00, 0x02, 0x06, 0x01, 0x00, 0x04, 0x0b, 0x08, 0x00, 0x01, 0x00, 0x00, 0x00
        /*0020*/ 	.byte	0x00, 0x00, 0x00, 0x00


//--------------------- .nv.info._Z21chamferDistanceOneWayPfS_S_iii --------------------------
	.section	.nv.info._Z21chamferDistanceOneWayPfS_S_iii,"",@"SHT_CUDA_INFO"
	.sectionflags	@""
	.align	4


	//----- nvinfo : EIATTR_CUDA_API_VERSION
	.align		4
        /*0000*/ 	.byte	0x04, 0x37
        /*0002*/ 	.short	(.L_9 - .L_8)
.L_8:
        /*0004*/ 	.word	0x00000082


	//----- nvinfo : EIATTR_KPARAM_INFO
	.align		4
.L_9:
        /*0008*/ 	.byte	0x04, 0x17
        /*000a*/ 	.short	(.L_11 - .L_10)
.L_10:
        /*000c*/ 	.word	0x00000000
        /*0010*/ 	.short	0x0005
        /*0012*/ 	.short	0x0020
        /*0014*/ 	.byte	0x00, 0xf0, 0x11, 0x00


	//----- nvinfo : EIATTR_KPARAM_INFO
	.align		4
.L_11:
        /*0018*/ 	.byte	0x04, 0x17
        /*001a*/ 	.short	(.L_13 - .L_12)
.L_12:
        /*001c*/ 	.word	0x00000000
        /*0020*/ 	.short	0x0004
        /*0022*/ 	.short	0x001c
        /*0024*/ 	.byte	0x00, 0xf0, 0x11, 0x00


	//----- nvinfo : EIATTR_KPARAM_INFO
	.align		4
.L_13:
        /*0028*/ 	.byte	0x04, 0x17
        /*002a*/ 	.short	(.L_15 - .L_14)
.L_14:
        /*002c*/ 	.word	0x00000000
        /*0030*/ 	.short	0x0003
        /*0032*/ 	.short	0x0018
        /*0034*/ 	.byte	0x00, 0xf0, 0x11, 0x00


	//----- nvinfo : EIATTR_KPARAM_INFO
	.align		4
.L_15:
        /*0038*/ 	.byte	0x04, 0x17
        /*003a*/ 	.short	(.L_17 - .L_16)
.L_16:
        /*003c*/ 	.word	0x00000000
        /*0040*/ 	.short	0x0002
        /*0042*/ 	.short	0x0010
        /*0044*/ 	.byte	0x00, 0xf5, 0x21, 0x00


	//----- nvinfo : EIATTR_KPARAM_INFO
	.align		4
.L_17:
        /*0048*/ 	.byte	0x04, 0x17
        /*004a*/ 	.short	(.L_19 - .L_18)
.L_18:
        /*004c*/ 	.word	0x00000000
        /*0050*/ 	.short	0x0001
        /*0052*/ 	.short	0x0008
        /*0054*/ 	.byte	0x00, 0xf5, 0x21, 0x00


	//----- nvinfo : EIATTR_KPARAM_INFO
	.align		4
.L_19:
        /*0058*/ 	.byte	0x04, 0x17
        /*005a*/ 	.short	(.L_21 - .L_20)
.L_20:
        /*005c*/ 	.word	0x00000000
        /*0060*/ 	.short	0x0000
        /*0062*/ 	.short	0x0000
        /*0064*/ 	.byte	0x00, 0xf5, 0x21, 0x00


	//----- nvinfo : EIATTR_SPARSE_MMA_MASK
	.align		4
.L_21:
        /*0068*/ 	.byte	0x03, 0x50
        /*006a*/ 	.short	0x0000


	//----- nvinfo : EIATTR_MAXREG_COUNT
	.align		4
        /*006c*/ 	.byte	0x03, 0x1b
        /*006e*/ 	.short	0x00ff


	//----- nvinfo : EIATTR_MERCURY_ISA_VERSION
	.align		4
        /*0070*/ 	.byte	0x03, 0x5f
        /*0072*/ 	.short	0x0101


	//----- nvinfo : EIATTR_VRC_CTA_INIT_COUNT
	.align		4
        /*0074*/ 	.byte	0x02, 0x4a
	.zero		1
	.zero		1


	//----- nvinfo : EIATTR_EXIT_INSTR_OFFSETS
	.align		4
        /*0078*/ 	.byte	0x04, 0x1c
        /*007a*/ 	.short	(.L_23 - .L_22)


	//   ....[0]....
.L_22:
        /*007c*/ 	.word	0x000000b0


	//   ....[1]....
        /*0080*/ 	.word	0x000011d0


	//----- nvinfo : EIATTR_CRS_STACK_SIZE
	.align		4
.L_23:
        /*0084*/ 	.byte	0x04, 0x1e
        /*0086*/ 	.short	(.L_25 - .L_24)
.L_24:
        /*0088*/ 	.word	0x00000000


	//----- nvinfo : EIATTR_CBANK_PARAM_SIZE
	.align		4
.L_25:
        /*008c*/ 	.byte	0x03, 0x19
        /*008e*/ 	.short	0x0024


	//----- nvinfo : EIATTR_PARAM_CBANK
	.align		4
        /*0090*/ 	.byte	0x04, 0x0a
        /*0092*/ 	.short	(.L_27 - .L_26)
	.align		4
.L_26:
        /*0094*/ 	.word	index@(.nv.constant0._Z21chamferDistanceOneWayPfS_S_iii)
        /*0098*/ 	.short	0x0380
        /*009a*/ 	.short	0x0024


	//----- nvinfo : EIATTR_SW_WAR
	.align		4
.L_27:
        /*009c*/ 	.byte	0x04, 0x36
        /*009e*/ 	.short	(.L_29 - .L_28)
.L_28:
        /*00a0*/ 	.word	0x00000008
.L_29:


//--------------------- .nv.callgraph             --------------------------
	.section	.nv.callgraph,"",@"SHT_CUDA_CALLGRAPH"
	.align	4
	.sectionentsize	8
	.align		4
        /*0000*/ 	.word	0x00000000
	.align		4
        /*0004*/ 	.word	0xffffffff
	.align		4
        /*0008*/ 	.word	0x00000000
	.align		4
        /*000c*/ 	.word	0xfffffffe
	.align		4
        /*0010*/ 	.word	0x00000000
	.align		4
        /*0014*/ 	.word	0xfffffffd
	.align		4
        /*0018*/ 	.word	0x00000000
	.align		4
        /*001c*/ 	.word	0xfffffffc


//--------------------- .text._Z21chamferDistanceOneWayPfS_S_iii --------------------------
	.section	.text._Z21chamferDistanceOneWayPfS_S_iii,"ax",@progbits
	.align	128
        .global         _Z21chamferDistanceOneWayPfS_S_iii
        .type           _Z21chamferDistanceOneWayPfS_S_iii,@function
        .size           _Z21chamferDistanceOneWayPfS_S_iii,(.L_x_17 - _Z21chamferDistanceOneWayPfS_S_iii)
        .other          _Z21chamferDistanceOneWayPfS_S_iii,@"STO_CUDA_ENTRY STV_DEFAULT"
_Z21chamferDistanceOneWayPfS_S_iii:
.text._Z21chamferDistanceOneWayPfS_S_iii:
[----:B------:R-:W-:Y:S01]  /*0000*/  LDC R1, c[0x0][0x37c] ;  /* 0x0000df00ff017b82 */ /* 0x000fe20000000800 */
[----:B------:R-:W0:Y:S01]  /*0010*/  S2R R5, SR_TID.X ;  /* 0x0000000000057919 */ /* 0x000e220000002100 */
[----:B------:R-:W0:Y:S01]  /*0020*/  LDCU UR5, c[0x0][0x360] ;  /* 0x00006c00ff0577ac */ /* 0x000e220008000800 */
[----:B------:R-:W0:Y:S01]  /*0030*/  S2R R0, SR_CTAID.X ;  /* 0x0000000000007919 */ /* 0x000e220000002500 */
[----:B------:R-:W1:Y:S01]  /*0040*/  LDCU UR6, c[0x0][0x398] ;  /* 0x00007300ff0677ac */ /* 0x000e620008000800 */
[----:B------:R-:W2:Y:S01]  /*0050*/  S2R R4, SR_TID.Y ;  /* 0x0000000000047919 */ /* 0x000ea20000002200 */
[----:B------:R-:W2:Y:S01]  /*0060*/  LDCU UR4, c[0x0][0x364] ;  /* 0x00006c80ff0477ac */ /* 0x000ea20008000800 */
[----:B------:R-:W2:Y:S01]  /*0070*/  S2R R3, SR_CTAID.Y ;  /* 0x0000000000037919 */ /* 0x000ea20000002600 */
[----:B0-----:R-:W-:-:S05]  /*0080*/  IMAD R5, R0, UR5, R5 ;  /* 0x0000000500057c24 */ /* 0x001fca000f8e0205 */
[----:B-1----:R-:W-:Y:S01]  /*0090*/  ISETP.GE.AND P0, PT, R5, UR6, PT ;  /* 0x0000000605007c0c */ /* 0x002fe2000bf06270 */
[----:B--2---:R-:W-:-:S12]  /*00a0*/  IMAD R4, R3, UR4, R4 ;  /* 0x0000000403047c24 */ /* 0x004fd8000f8e0204 */
[----:B------:R-:W-:Y:S05]  /*00b0*/  @P0 EXIT ;  /* 0x000000000000094d */ /* 0x000fea0003800000 */
[----:B------:R-:W0:Y:S01]  /*00c0*/  LDCU UR6, c[0x0][0x374] ;  /* 0x00006e80ff0677ac */ /* 0x000e220008000800 */
[----:B------:R-:W1:Y:S01]  /*00d0*/  LDCU UR7, c[0x0][0x370] ;  /* 0x00006e00ff0777ac */ /* 0x000e620008000800 */
[----:B------:R-:W2:Y:S01]  /*00e0*/  LDCU.64 UR8, c[0x0][0x358] ;  /* 0x00006b00ff0877ac */ /* 0x000ea20008000a00 */
[----:B0-----:R-:W-:Y:S02]  /*00f0*/  UIMAD UR4, UR4, UR6, URZ ;  /* 0x00000006040472a4 */ /* 0x001fe4000f8e02ff */
[----:B-12---:R-:W-:-:S12]  /*0100*/  UIMAD UR5, UR5, UR7, URZ ;  /* 0x00000007050572a4 */ /* 0x006fd8000f8e02ff */
.L_x_14:
[----:B0-----:R-:W0:Y:S01]  /*0110*/  LDCU UR6, c[0x0][0x39c] ;  /* 0x00007380ff0677ac */ /* 0x001e220008000800 */
[----:B------:R-:W-:Y:S01]  /*0120*/  BSSY B0, `(.L_x_0) ;  /* 0x0000106000007945 */ /* 0x000fe20003800000 */
[----:B0-----:R-:W-:-:S13]  /*0130*/  ISETP.GE.AND P0, PT, R4, UR6, PT ;  /* 0x0000000604007c0c */ /* 0x001fda000bf06270 */
[----:B------:R-:W-:Y:S05]  /*0140*/  @P0 BRA `(.L_x_1) ;  /* 0x00000010000c0947 */ /* 0x000fea0003800000 */
[----:B------:R-:W0:Y:S01]  /*0150*/  LDC.64 R10, c[0x0][0x380] ;  /* 0x0000e000ff0a7b82 */ /* 0x000e220000000a00 */
[----:B------:R-:W1:Y:S02]  /*0160*/  LDCU UR6, c[0x0][0x3a0] ;  /* 0x00007400ff0677ac */ /* 0x000e640008000800 */
[----:B-1----:R-:W-:-:S04]  /*0170*/  IMAD R3, R5, UR6, RZ ;  /* 0x0000000605037c24 */ /* 0x002fc8000f8e02ff */
[----:B0-----:R-:W-:Y:S02]  /*0180*/  IMAD.WIDE R10, R3, 0x4, R10 ;  /* 0x00000004030a7825 */ /* 0x001fe400078e020a */
[----:B------:R-:W0:Y:S03]  /*0190*/  LDC.64 R2, c[0x0][0x390] ;  /* 0x0000e400ff027b82 */ /* 0x000e260000000a00 */
[----:B------:R1:W5:Y:S04]  /*01a0*/  LDG.E R6, desc[UR8][R10.64] ;  /* 0x000000080a067981 */ /* 0x000368000c1e1900 */
[----:B------:R1:W5:Y:S04]  /*01b0*/  LDG.E R7, desc[UR8][R10.64+0x4] ;  /* 0x000004080a077981 */ /* 0x000368000c1e1900 */
[----:B------:R1:W5:Y:S01]  /*01c0*/  LDG.E R8, desc[UR8][R10.64+0x8] ;  /* 0x000008080a087981 */ /* 0x000362000c1e1900 */
[----:B------:R-:W-:Y:S01]  /*01d0*/  MOV R9, R4 ;  /* 0x0000000400097202 */ /* 0x000fe20000000f00 */
[----:B01----:R-:W-:-:S07]  /*01e0*/  IMAD.WIDE R2, R5, 0x4, R2 ;  /* 0x0000000405027825 */ /* 0x003fce00078e0202 */
.L_x_13:
[----:B0-----:R-:W0:Y:S01]  /*01f0*/  LDC.64 R14, c[0x0][0x388] ;  /* 0x0000e200ff0e7b82 */ /* 0x001e220000000a00 */
[----:B------:R-:W1:Y:S02]  /*0200*/  LDCU UR6, c[0x0][0x3a0] ;  /* 0x00007400ff0677ac */ /* 0x000e640008000800 */
[----:B-1----:R-:W-:Y:S01]  /*0210*/  IMAD R11, R9, UR6, RZ ;  /* 0x00000006090b7c24 */ /* 0x002fe2000f8e02ff */
[----:B------:R-:W1:Y:S03]  /*0220*/  LDCU UR6, c[0x0][0x39c] ;  /* 0x00007380ff0677ac */ /* 0x000e660008000800 */
[----:B0-----:R-:W-:-:S05]  /*0230*/  IMAD.WIDE R14, R11, 0x4, R14 ;  /* 0x000000040b0e7825 */ /* 0x001fca00078e020e */
[----:B------:R-:W2:Y:S04]  /*0240*/  LDG.E R11, desc[UR8][R14.64] ;  /* 0x000000080e0b7981 */ /* 0x000ea8000c1e1900 */
[----:B------:R-:W3:Y:S04]  /*0250*/  LDG.E R10, desc[UR8][R14.64+0x4] ;  /* 0x000004080e0a7981 */ /* 0x000ee8000c1e1900 */
[----:B------:R-:W4:Y:S01]  /*0260*/  LDG.E R13, desc[UR8][R14.64+0x8] ;  /* 0x000008080e0d7981 */ /* 0x000f22000c1e1900 */
[----:B------:R-:W-:Y:S01]  /*0270*/  IADD3 R9, PT, PT, R9, UR4, RZ ;  /* 0x0000000409097c10 */ /* 0x000fe2000fffe0ff */
[----:B------:R-:W-:Y:S01]  /*0280*/  BSSY.RECONVERGENT B1, `(.L_x_2) ;  /* 0x000004b000017945 */ /* 0x000fe20003800200 */
[----:B------:R-:W-:-:S02]  /*0290*/  HFMA2 R12, -RZ, RZ, 1.875, 0 ;  /* 0x3f800000ff0c7431 */ /* 0x000fc400000001ff */
[----:B-1----:R-:W-:Y:S01]  /*02a0*/  ISETP.GE.AND P1, PT, R9, UR6, PT ;  /* 0x0000000609007c0c */ /* 0x002fe2000bf26270 */
[----:B--2--5:R-:W-:Y:S01]  /*02b0*/  FADD R11, R6, -R11 ;  /* 0x8000000b060b7221 */ /* 0x024fe20000000000 */
[----:B---3--:R-:W-:-:S04]  /*02c0*/  FADD R10, R7, -R10 ;  /* 0x8000000a070a7221 */ /* 0x008fc80000000000 */
[----:B------:R-:W-:Y:S01]  /*02d0*/  FSETP.NEU.AND P0, PT, R11, 1, PT ;  /* 0x3f8000000b00780b */ /* 0x000fe20003f0d000 */
[----:B----4-:R-:W-:Y:S01]  /*02e0*/  FADD R0, R8, -R13 ;  /* 0x8000000d08007221 */ /* 0x010fe20000000000 */
[----:B------:R-:W-:-:S04]  /*02f0*/  FSETP.NEU.AND P3, PT, R10, 1, PT ;  /* 0x3f8000000a00780b */ /* 0x000fc80003f6d000 */
[----:B------:R-:W-:-:S07]  /*0300*/  FSETP.NEU.AND P2, PT, R0, 1, PT ;  /* 0x3f8000000000780b */ /* 0x000fce0003f4d000 */
[----:B------:R-:W-:Y:S06]  /*0310*/  @!P0 BRA `(.L_x_3) ;  /* 0x0000000400048947 */ /* 0x000fec0003800000 */
[----:B------:R-:W-:-:S13]  /*0320*/  FSETP.NAN.AND P0, PT, |R11|, |R11|, PT ;  /* 0x4000000b0b00720b */ /* 0x000fda0003f08200 */
[----:B------:R-:W-:Y:S01]  /*0330*/  @P0 FADD R12, R11, 2 ;  /* 0x400000000b0c0421 */ /* 0x000fe20000000000 */
[----:B------:R-:W-:Y:S06]  /*0340*/  @P0 BRA `(.L_x_3) ;  /* 0x0000000000f80947 */ /* 0x000fec0003800000 */
[C---:B------:R-:W-:Y:S01]  /*0350*/  FMUL R12, |R11|.reuse, 16777216 ;  /* 0x4b8000000b0c7820 */ /* 0x040fe20000400200 */
[C---:B------:R-:W-:Y:S02]  /*0360*/  FSETP.GEU.AND P0, PT, |R11|.reuse, 1.175494350822287508e-38, PT ;  /* 0x008000000b00780b */ /* 0x040fe40003f0e200 */
[----:B------:R-:W-:Y:S02]  /*0370*/  MOV R19, 0x3a2c32e4 ;  /* 0x3a2c32e400137802 */ /* 0x000fe40000000f00 */
[----:B------:R-:W-:Y:S02]  /*0380*/  FSEL R12, R12, |R11|, !P0 ;  /* 0x4000000b0c0c7208 */ /* 0x000fe40004000000 */
[----:B------:R-:W-:Y:S02]  /*0390*/  FSEL R16, RZ, -24, P0 ;  /* 0xc1c00000ff107808 */ /* 0x000fe40000000000 */
[----:B------:R-:W-:Y:S02]  /*03a0*/  IADD3 R13, PT, PT, R12, -0x3f3504f3, RZ ;  /* 0xc0cafb0d0c0d7810 */ /* 0x000fe40007ffe0ff */
[----:B------:R-:W-:-:S02]  /*03b0*/  FSETP.NEU.AND P0, PT, |R11|, +INF , PT ;  /* 0x7f8000000b00780b */ /* 0x000fc40003f0d200 */
[----:B------:R-:W-:Y:S02]  /*03c0*/  LOP3.LUT R13, R13, 0xff800000, RZ, 0xc0, !PT ;  /* 0xff8000000d0d7812 */ /* 0x000fe400078ec0ff */
[----:B------:R-:W-:Y:S02]  /*03d0*/  FSETP.NEU.AND P0, PT, R11, RZ, P0 ;  /* 0x000000ff0b00720b */ /* 0x000fe4000070d000 */
[-C--:B------:R-:W-:Y:S02]  /*03e0*/  IADD3 R12, PT, PT, R12, -R13.reuse, RZ ;  /* 0x8000000d0c0c7210 */ /* 0x080fe40007ffe0ff */
[----:B------:R-:W-:-:S03]  /*03f0*/  I2FP.F32.S32 R13, R13 ;  /* 0x0000000d000d7245 */ /* 0x000fc60000201400 */
[C---:B------:R-:W-:Y:S01]  /*0400*/  FADD R14, R12.reuse, 1 ;  /* 0x3f8000000c0e7421 */ /* 0x040fe20000000000 */
[----:B------:R-:W-:-:S04]  /*0410*/  FADD R17, R12, -1 ;  /* 0xbf8000000c117421 */ /* 0x000fc80000000000 */
[----:B------:R-:W-:Y:S01]  /*0420*/  FADD R15, R17, R17 ;  /* 0x00000011110f7221 */ /* 0x000fe20000000000 */
[----:B------:R-:W0:Y:S01]  /*0430*/  MUFU.RCP R14, R14 ;  /* 0x0000000e000e7308 */ /* 0x000e220000001000 */
[----:B------:R-:W-:Y:S02]  /*0440*/  @!P0 FADD R11, R11, R11 ;  /* 0x0000000b0b0b8221 */ /* 0x000fe40000000000 */
[----:B0-----:R-:W-:Y:S01]  /*0450*/  FMUL R12, R14, R15 ;  /* 0x0000000f0e0c7220 */ /* 0x001fe20000400000 */
[----:B------:R-:W-:-:S03]  /*0460*/  FFMA R15, R13, 1.1920928955078125e-07, R16 ;  /* 0x340000000d0f7823 */ /* 0x000fc60000000010 */
[----:B------:R-:W-:Y:S01]  /*0470*/  FADD R18, R17, -R12 ;  /* 0x8000000c11127221 */ /* 0x000fe20000000000 */
[CC--:B------:R-:W-:Y:S01]  /*0480*/  FMUL R16, R12.reuse, R12.reuse ;  /* 0x0000000c0c107220 */ /* 0x0c0fe20000400000 */
[----:B------:R-:W-:Y:S02]  /*0490*/  FFMA R13, R12, 1.4426950216293334961, R15 ;  /* 0x3fb8aa3b0c0d7823 */ /* 0x000fe4000000000f */
[----:B------:R-:W-:Y:S01]  /*04a0*/  FADD R18, R18, R18 ;  /* 0x0000001212127221 */ /* 0x000fe20000000000 */
[C---:B------:R-:W-:Y:S01]  /*04b0*/  FFMA R19, R16.reuse, R19, 0.0032181653659790754318 ;  /* 0x3b52e7db10137423 */ /* 0x040fe20000000013 */
[----:B------:R-:W-:Y:S02]  /*04c0*/  FADD R15, R15, -R13 ;  /* 0x8000000d0f0f7221 */ /* 0x000fe40000000000 */
[----:B------:R-:W-:Y:S01]  /*04d0*/  FFMA R17, R17, -R12, R18 ;  /* 0x8000000c11117223 */ /* 0x000fe20000000012 */
[----:B------:R-:W-:Y:S01]  /*04e0*/  FFMA R19, R16, R19, 0.018033718690276145935 ;  /* 0x3c93bb7310137423 */ /* 0x000fe20000000013 */
[----:B------:R-:W-:-:S02]  /*04f0*/  FFMA R18, R12, 1.4426950216293334961, R15 ;  /* 0x3fb8aa3b0c127823 */ /* 0x000fc4000000000f */
[----:B------:R-:W-:Y:S01]  /*0500*/  FMUL R17, R14, R17 ;  /* 0x000000110e117220 */ /* 0x000fe20000400000 */
[----:B------:R-:W-:-:S03]  /*0510*/  FFMA R19, R16, R19, 0.12022458761930465698 ;  /* 0x3df6384f10137423 */ /* 0x000fc60000000013 */
[----:B------:R-:W-:Y:S01]  /*0520*/  FFMA R15, R17, 1.4426950216293334961, R18 ;  /* 0x3fb8aa3b110f7823 */ /* 0x000fe20000000012 */
[----:B------:R-:W-:-:S03]  /*0530*/  FMUL R19, R16, R19 ;  /* 0x0000001310137220 */ /* 0x000fc60000400000 */
[----:B------:R-:W-:Y:S01]  /*0540*/  FFMA R16, R12, 1.9251366722983220825e-08, R15 ;  /* 0x32a55e340c107823 */ /* 0x000fe2000000000f */
[----:B------:R-:W-:-:S04]  /*0550*/  FMUL R14, R19, 3 ;  /* 0x40400000130e7820 */ /* 0x000fc80000400000 */
[----:B------:R-:W-:Y:S01]  /*0560*/  FFMA R14, R17, R14, R16 ;  /* 0x0000000e110e7223 */ /* 0x000fe20000000010 */
[----:B------:R-:W-:-:S03]  /*0570*/  HFMA2 R16, -RZ, RZ, 0.64013671875, -15.109375 ;  /* 0x391fcb8eff107431 */ /* 0x000fc600000001ff */
[----:B------:R-:W-:-:S04]  /*0580*/  FFMA R14, R12, R19, R14 ;  /* 0x000000130c0e7223 */ /* 0x000fc8000000000e */
[----:B------:R-:W-:-:S04]  /*0590*/  FADD R15, R13, R14 ;  /* 0x0000000e0d0f7221 */ /* 0x000fc80000000000 */
[----:B------:R-:W-:Y:S01]  /*05a0*/  FMUL R12, R15, 2 ;  /* 0x400000000f0c7820 */ /* 0x000fe20000400000 */
[----:B------:R-:W-:-:S03]  /*05b0*/  FADD R13, -R13, R15 ;  /* 0x0000000f0d0d7221 */ /* 0x000fc60000000100 */
[----:B------:R-:W0:Y:S01]  /*05c0*/  FRND R17, R12 ;  /* 0x0000000c00117307 */ /* 0x000e220000201000 */
[----:B------:R-:W-:Y:S01]  /*05d0*/  FADD R14, R14, -R13 ;  /* 0x8000000d0e0e7221 */ /* 0x000fe20000000000 */
[----:B------:R-:W-:Y:S01]  /*05e0*/  FFMA R15, R15, 2, -R12 ;  /* 0x400000000f0f7823 */ /* 0x000fe2000000080c */
[----:B------:R-:W-:-:S03]  /*05f0*/  FSETP.GT.AND P5, PT, |R12|, 152, PT ;  /* 0x431800000c00780b */ /* 0x000fc60003fa4200 */
[----:B------:R-:W-:Y:S02]  /*0600*/  FFMA R14, R14, 2, R15 ;  /* 0x400000000e0e7823 */ /* 0x000fe4000000000f */
[----:B------:R-:W1:Y:S01]  /*0610*/  F2I.NTZ R15, R12 ;  /* 0x0000000c000f7305 */ /* 0x000e620000203100 */
[----:B0-----:R-:W-:Y:S01]  /*0620*/  FADD R13, R12, -R17 ;  /* 0x800000110c0d7221 */ /* 0x001fe20000000000 */
[----:B------:R-:W-:-:S03]  /*0630*/  FSETP.GT.AND P4, PT, R17, RZ, PT ;  /* 0x000000ff1100720b */ /* 0x000fc60003f84000 */
[----:B------:R-:W-:-:S04]  /*0640*/  FADD R13, R13, R14 ;  /* 0x0000000e0d0d7221 */ /* 0x000fc80000000000 */
[----:B------:R-:W-:-:S04]  /*0650*/  FFMA R14, R13, R16, 0.0013391353422775864601 ;  /* 0x3aaf85ed0d0e7423 */ /* 0x000fc80000000010 */
[----:B------:R-:W-:-:S04]  /*0660*/  FFMA R14, R13, R14, 0.0096188392490148544312 ;  /* 0x3c1d98560d0e7423 */ /* 0x000fc8000000000e */
[----:B------:R-:W-:-:S04]  /*0670*/  FFMA R14, R13, R14, 0.055503588169813156128 ;  /* 0x3d6357bb0d0e7423 */ /* 0x000fc8000000000e */
[C---:B------:R-:W-:Y:S01]  /*0680*/  FFMA R16, R13.reuse, R14, 0.24022644758224487305 ;  /* 0x3e75fdec0d107423 */ /* 0x040fe2000000000e */
[----:B------:R-:W-:Y:S02]  /*0690*/  SEL R14, RZ, 0x83000000, P4 ;  /* 0x83000000ff0e7807 */ /* 0x000fe40002000000 */
[----:B------:R-:W-:Y:S01]  /*06a0*/  FSETP.GEU.AND P4, PT, R12, RZ, PT ;  /* 0x000000ff0c00720b */ /* 0x000fe20003f8e000 */
[----:B------:R-:W-:Y:S01]  /*06b0*/  FFMA R18, R13, R16, 0.69314718246459960938 ;  /* 0x3f3172180d127423 */ /* 0x000fe20000000010 */
[----:B------:R-:W-:Y:S02]  /*06c0*/  IADD3 R16, PT, PT, R14, 0x7f000000, RZ ;  /* 0x7f0000000e107810 */ /* 0x000fe40007ffe0ff */
[----:B-1----:R-:W-:Y:S01]  /*06d0*/  LEA R15, R15, -R14, 0x17 ;  /* 0x8000000e0f0f7211 */ /* 0x002fe200078eb8ff */
[----:B------:R-:W-:Y:S01]  /*06e0*/  FFMA R13, R13, R18, 1 ;  /* 0x3f8000000d0d7423 */ /* 0x000fe20000000012 */
[----:B------:R-:W-:-:S03]  /*06f0*/  FSEL R12, RZ, +INF , !P4 ;  /* 0x7f800000ff0c7808 */ /* 0x000fc60006000000 */
[----:B------:R-:W-:-:S04]  /*0700*/  FMUL R16, R16, R13 ;  /* 0x0000000d10107220 */ /* 0x000fc80000400000 */
[----:B------:R-:W-:Y:S01]  /*0710*/  @!P5 FMUL R12, R15, R16 ;  /* 0x000000100f0cd220 */ /* 0x000fe20000400000 */
[----:B------:R-:W-:-:S07]  /*0720*/  @!P0 LOP3.LUT R12, R11, 0x7fffffff, RZ, 0xc0, !PT ;  /* 0x7fffffff0b0c8812 */ /* 0x000fce00078ec0ff */
.L_x_3:
[----:B------:R-:W-:Y:S05]  /*0730*/  BSYNC.RECONVERGENT B1 ;  /* 0x0000000000017941 */ /* 0x000fea0003800200 */
.L_x_2:
[----:B------:R-:W-:Y:S01]  /*0740*/  BSSY.RECONVERGENT B1, `(.L_x_4) ;  /* 0x0000044000017945 */ /* 0x000fe20003800200 */
[----:B------:R-:W-:-:S03]  /*0750*/  MOV R11, 0x3f800000 ;  /* 0x3f800000000b7802 */ /* 0x000fc60000000f00 */
[----:B------:R-:W-:Y:S05]  /*0760*/  @!P3 BRA `(.L_x_5) ;  /* 0x000000040004b947 */ /* 0x000fea0003800000 */
[----:B------:R-:W-:-:S13]  /*0770*/  FSETP.NAN.AND P0, PT, |R10|, |R10|, PT ;  /* 0x4000000a0a00720b */ /* 0x000fda0003f08200 */
[----:B------:R-:W-:Y:S01]  /*0780*/  @P0 FADD R11, R10, 2 ;  /* 0x400000000a0b0421 */ /* 0x000fe20000000000 */
[----:B------:R-:W-:Y:S06]  /*0790*/  @P0 BRA `(.L_x_5) ;  /* 0x0000000000f80947 */ /* 0x000fec0003800000 */
[C---:B------:R-:W-:Y:S01]  /*07a0*/  FMUL R11, |R10|.reuse, 16777216 ;  /* 0x4b8000000a0b7820 */ /* 0x040fe20000400200 */
[----:B------:R-:W-:Y:S01]  /*07b0*/  FSETP.GEU.AND P0, PT, |R10|, 1.175494350822287508e-38, PT ;  /* 0x008000000a00780b */ /* 0x000fe20003f0e200 */
[----:B------:R-:W-:-:S03]  /*07c0*/  HFMA2 R20, -RZ, RZ, 0.771484375, 0.21533203125 ;  /* 0x3a2c32e4ff147431 */ /* 0x000fc600000001ff */
[----:B------:R-:W-:-:S04]  /*07d0*/  FSEL R11, R11, |R10|, !P0 ;  /* 0x4000000a0b0b7208 */ /* 0x000fc80004000000 */
[----:B------:R-:W-:-:S04]  /*07e0*/  IADD3 R13, PT, PT, R11, -0x3f3504f3, RZ ;  /* 0xc0cafb0d0b0d7810 */ /* 0x000fc80007ffe0ff */
[----:B------:R-:W-:Y:S02]  /*07f0*/  LOP3.LUT R16, R13, 0xff800000, RZ, 0xc0, !PT ;  /* 0xff8000000d107812 */ /* 0x000fe400078ec0ff */
[----:B------:R-:W-:Y:S02]  /*0800*/  FSEL R13, RZ, -24, P0 ;  /* 0xc1c00000ff0d7808 */ /* 0x000fe40000000000 */
[-C--:B------:R-:W-:Y:S02]  /*0810*/  IADD3 R11, PT, PT, R11, -R16.reuse, RZ ;  /* 0x800000100b0b7210 */ /* 0x080fe40007ffe0ff */
[----:B------:R-:W-:Y:S02]  /*0820*/  I2FP.F32.S32 R16, R16 ;  /* 0x0000001000107245 */ /* 0x000fe40000201400 */
[----:B------:R-:W-:Y:S01]  /*0830*/  FSETP.NEU.AND P0, PT, |R10|, +INF , PT ;  /* 0x7f8000000a00780b */ /* 0x000fe20003f0d200 */
[C---:B------:R-:W-:Y:S01]  /*0840*/  FADD R14, R11.reuse, 1 ;  /* 0x3f8000000b0e7421 */ /* 0x040fe20000000000 */
[----:B------:R-:W-:Y:S01]  /*0850*/  FADD R18, R11, -1 ;  /* 0xbf8000000b127421 */ /* 0x000fe20000000000 */
[----:B------:R-:W-:Y:S01]  /*0860*/  FFMA R16, R16, 1.1920928955078125e-07, R13 ;  /* 0x3400000010107823 */ /* 0x000fe2000000000d */
[----:B------:R-:W-:-:S02]  /*0870*/  FSETP.NEU.AND P0, PT, R10, RZ, P0 ;  /* 0x000000ff0a00720b */ /* 0x000fc4000070d000 */
[----:B------:R-:W-:Y:S01]  /*0880*/  FADD R11, R18, R18 ;  /* 0x00000012120b7221 */ /* 0x000fe20000000000 */
[----:B------:R-:W0:Y:S10]  /*0890*/  MUFU.RCP R14, R14 ;  /* 0x0000000e000e7308 */ /* 0x000e340000001000 */
[----:B------:R-:W-:Y:S01]  /*08a0*/  @!P0 FADD R10, R10, R10 ;  /* 0x0000000a0a0a8221 */ /* 0x000fe20000000000 */
[----:B0-----:R-:W-:-:S04]  /*08b0*/  FMUL R11, R14, R11 ;  /* 0x0000000b0e0b7220 */ /* 0x001fc80000400000 */
        /* <DEDUP_REMOVED lines=8> */
[----:B------:R-:W-:Y:S01]  /*0940*/  FFMA R16, R11, 1.4426950216293334961, R16 ;  /* 0x3fb8aa3b0b107823 */ /* 0x000fe20000000010 */
[----:B------:R-:W-:Y:S01]  /*0950*/  MOV R18, 0x391fcb8e ;  /* 0x391fcb8e00127802 */ /* 0x000fe20000000f00 */
[----:B------:R-:W-:Y:S01]  /*0960*/  FMUL R17, R14, R17 ;  /* 0x000000110e117220 */ /* 0x000fe20000400000 */
[----:B------:R-:W-:-:S03]  /*0970*/  FFMA R20, R15, R20, 0.12022458761930465698 ;  /* 0x3df6384f0f147423 */ /* 0x000fc60000000014 */
[----:B------:R-:W-:Y:S01]  /*0980*/  FFMA R16, R17, 1.4426950216293334961, R16 ;  /* 0x3fb8aa3b11107823 */ /* 0x000fe20000000010 */
[----:B------:R-:W-:-:S03]  /*0990*/  FMUL R20, R15, R20 ;  /* 0x000000140f147220 */ /* 0x000fc60000400000 */
[----:B------:R-:W-:Y:S01]  /*09a0*/  FFMA R16, R11, 1.9251366722983220825e-08, R16 ;  /* 0x32a55e340b107823 */ /* 0x000fe20000000010 */
[----:B------:R-:W-:-:S04]  /*09b0*/  FMUL R14, R20, 3 ;  /* 0x40400000140e7820 */ /* 0x000fc80000400000 */
[----:B------:R-:W-:-:S04]  /*09c0*/  FFMA R17, R17, R14, R16 ;  /* 0x0000000e11117223 */ /* 0x000fc80000000010 */
        /* <DEDUP_REMOVED lines=16> */
[----:B------:R-:W-:Y:S01]  /*0ad0*/  FFMA R16, R13, R14, 0.24022644758224487305 ;  /* 0x3e75fdec0d107423 */ /* 0x000fe2000000000e */
        /* <DEDUP_REMOVED lines=10> */
.L_x_5:
[----:B------:R-:W-:Y:S05]  /*0b80*/  BSYNC.RECONVERGENT B1 ;  /* 0x0000000000017941 */ /* 0x000fea0003800200 */
.L_x_4:
[----:B------:R-:W-:Y:S01]  /*0b90*/  FADD R12, R11, R12 ;  /* 0x0000000c0b0c7221 */ /* 0x000fe20000000000 */
[----:B------:R-:W-:Y:S01]  /*0ba0*/  BSSY.RECONVERGENT B1, `(.L_x_6) ;  /* 0x0000044000017945 */ /* 0x000fe20003800200 */
[----:B------:R-:W-:-:S03]  /*0bb0*/  HFMA2 R11, -RZ, RZ, 1.875, 0 ;  /* 0x3f800000ff0b7431 */ /* 0x000fc600000001ff */
[----:B------:R-:W-:Y:S05]  /*0bc0*/  @!P2 BRA `(.L_x_7) ;  /* 0x000000040004a947 */ /* 0x000fea0003800000 */
        /* <DEDUP_REMOVED lines=12> */
[----:B------:R-:W-:-:S05]  /*0c90*/  IADD3 R11, PT, PT, R11, -R10, RZ ;  /* 0x8000000a0b0b7210 */ /* 0x000fca0007ffe0ff */
[C---:B------:R-:W-:Y:S01]  /*0ca0*/  FADD R16, R11.reuse, 1 ;  /* 0x3f8000000b107421 */ /* 0x040fe20000000000 */
[----:B------:R-:W-:Y:S01]  /*0cb0*/  FADD R15, R11, -1 ;  /* 0xbf8000000b0f7421 */ /* 0x000fe20000000000 */
[----:B------:R-:W-:-:S03]  /*0cc0*/  I2FP.F32.S32 R11, R10 ;  /* 0x0000000a000b7245 */ /* 0x000fc60000201400 */
        /* <DEDUP_REMOVED lines=49> */
.L_x_7:
[----:B------:R-:W-:Y:S05]  /*0fe0*/  BSYNC.RECONVERGENT B1 ;  /* 0x0000000000017941 */ /* 0x000fea0003800200 */
.L_x_6:
[----:B------:R-:W-:Y:S01]  /*0ff0*/  FADD R0, R12, R11 ;  /* 0x0000000b0c007221 */ /* 0x000fe20000000000 */
[----:B------:R-:W-:Y:S03]  /*1000*/  BSSY.RECONVERGENT B1, `(.L_x_8) ;  /* 0x000000d000017945 */ /* 0x000fe60003800200 */
[----:B------:R0:W1:Y:S01]  /*1010*/  MUFU.RSQ R13, R0 ;  /* 0x00000000000d7308 */ /* 0x0000620000001400 */
[----:B------:R-:W-:-:S04]  /*1020*/  IADD3 R10, PT, PT, R0, -0xd000000, RZ ;  /* 0xf3000000000a7810 */ /* 0x000fc80007ffe0ff */
[----:B------:R-:W-:-:S13]  /*1030*/  ISETP.GT.U32.AND P0, PT, R10, 0x727fffff, PT ;  /* 0x727fffff0a00780c */ /* 0x000fda0003f04070 */
[----:B01----:R-:W-:Y:S05]  /*1040*/  @!P0 BRA `(.L_x_9) ;  /* 0x0000000000108947 */ /* 0x003fea0003800000 */
[----:B------:R-:W-:-:S07]  /*1050*/  MOV R15, 0x1070 ;  /* 0x00001070000f7802 */ /* 0x000fce0000000f00 */
[----:B------:R-:W-:Y:S05]  /*1060*/  CALL.REL.NOINC `($__internal_0_$__cuda_sm20_sqrt_rn_f32_slowpath) ;  /* 0x00000000005c7944 */ /* 0x000fea0003c00000 */
[----:B------:R-:W-:Y:S01]  /*1070*/  MOV R11, R0 ;  /* 0x00000000000b7202 */ /* 0x000fe20000000f00 */
[----:B------:R-:W-:Y:S06]  /*1080*/  BRA `(.L_x_10) ;  /* 0x0000000000107947 */ /* 0x000fec0003800000 */
.L_x_9:
[----:B------:R-:W-:Y:S01]  /*1090*/  FMUL.FTZ R11, R0, R13 ;  /* 0x0000000d000b7220 */ /* 0x000fe20000410000 */
[----:B------:R-:W-:-:S03]  /*10a0*/  FMUL.FTZ R10, R13, 0.5 ;  /* 0x3f0000000d0a7820 */ /* 0x000fc60000410000 */
[----:B------:R-:W-:-:S04]  /*10b0*/  FFMA R0, -R11, R11, R0 ;  /* 0x0000000b0b007223 */ /* 0x000fc80000000100 */
[----:B------:R-:W-:-:S07]  /*10c0*/  FFMA R11, R0, R10, R11 ;  /* 0x0000000a000b7223 */ /* 0x000fce000000000b */
.L_x_10:
[----:B------:R-:W-:Y:S05]  /*10d0*/  BSYNC.RECONVERGENT B1 ;  /* 0x0000000000017941 */ /* 0x000fea0003800200 */
.L_x_8:
[----:B------:R0:W5:Y:S01]  /*10e0*/  LDG.E R12, desc[UR8][R2.64] ;  /* 0x00000008020c7981 */ /* 0x000162000c1e1900 */
[----:B------:R-:W-:Y:S01]  /*10f0*/  BSSY B1, `(.L_x_11) ;  /* 0x0000007000017945 */ /* 0x000fe20003800000 */
.L_x_12:
[C---:B-----5:R-:W-:Y:S01]  /*1100*/  FMNMX R13, R12.reuse, R11, PT ;  /* 0x0000000b0c0d7209 */ /* 0x060fe20003800000 */
[----:B------:R-:W-:Y:S05]  /*1110*/  YIELD ;  /* 0x0000000000007946 */ /* 0x000fea0003800000 */
[----:B------:R-:W2:Y:S02]  /*1120*/  ATOMG.E.CAS.STRONG.GPU PT, R13, [R2], R12, R13 ;  /* 0x0000000c020d73a9 */ /* 0x000ea400001ee10d */
[-C--:B--2---:R-:W-:Y:S02]  /*1130*/  ISETP.NE.AND P0, PT, R12, R13.reuse, PT ;  /* 0x0000000d0c00720c */ /* 0x084fe40003f05270 */
[----:B------:R-:W-:-:S11]  /*1140*/  MOV R12, R13 ;  /* 0x0000000d000c7202 */ /* 0x000fd60000000f00 */
[----:B------:R-:W-:Y:S05]  /*1150*/  @P0 BRA `(.L_x_12) ;  /* 0xfffffffc00e80947 */ /* 0x000fea000383ffff */
[----:B------:R-:W-:Y:S05]  /*1160*/  BSYNC B1 ;  /* 0x0000000000017941 */ /* 0x000fea0003800000 */
.L_x_11:
[----:B------:R-:W-:Y:S05]  /*1170*/  @!P1 BRA `(.L_x_13) ;  /* 0xfffffff0001c9947 */ /* 0x000fea000383ffff */
.L_x_1:
[----:B------:R-:W-:Y:S05]  /*1180*/  BSYNC B0 ;  /* 0x0000000000007941 */ /* 0x000fea0003800000 */
.L_x_0:
[----:B------:R-:W1:Y:S01]  /*1190*/  LDCU UR6, c[0x0][0x398] ;  /* 0x00007300ff0677ac */ /* 0x000e620008000800 */
[----:B------:R-:W-:-:S04]  /*11a0*/  IADD3 R5, PT, PT, R5, UR5, RZ ;  /* 0x0000000505057c10 */ /* 0x000fc8000fffe0ff */
[----:B-1----:R-:W-:-:S13]  /*11b0*/  ISETP.GE.AND P0, PT, R5, UR6, PT ;  /* 0x0000000605007c0c */ /* 0x002fda000bf06270 */
[----:B------:R-:W-:Y:S05]  /*11c0*/  @!P0 BRA `(.L_x_14) ;  /* 0xffffffec00d08947 */ /* 0x000fea000383ffff */
[----:B------:R-:W-:Y:S05]  /*11d0*/  EXIT ;  /* 0x000000000000794d */ /* 0x000fea0003800000 */
        .weak           $__internal_0_$__cuda_sm20_sqrt_rn_f32_slowpath
        .type           $__internal_0_$__cuda_sm20_sqrt_rn_f32_slowpath,@function
        .size           $__internal_0_$__cuda_sm20_sqrt_rn_f32_slowpath,(.L_x_17 - $__internal_0_$__cuda_sm20_sqrt_rn_f32_slowpath)
$__internal_0_$__cuda_sm20_sqrt_rn_f32_slowpath:
[----:B------:R-:W-:-:S13]  /*11e0*/  LOP3.LUT P0, RZ, R0, 0x7fffffff, RZ, 0xc0, !PT ;  /* 0x7fffffff00ff7812 */ /* 0x000fda000780c0ff */
[----:B------:R-:W-:Y:S01]  /*11f0*/  @!P0 MOV R10, R0 ;  /* 0x00000000000a8202 */ /* 0x000fe20000000f00 */
[----:B------:R-:W-:Y:S06]  /*1200*/  @!P0 BRA `(.L_x_15) ;  /* 0x0000000000408947 */ /* 0x000fec0003800000 */
[----:B------:R-:W-:-:S13]  /*1210*/  FSETP.GEU.FTZ.AND P0, PT, R0, RZ, PT ;  /* 0x000000ff0000720b */ /* 0x000fda0003f1e000 */
[----:B------:R-:W-:Y:S01]  /*1220*/  @!P0 MOV R10, 0x7fffffff ;  /* 0x7fffffff000a8802 */ /* 0x000fe20000000f00 */
[----:B------:R-:W-:Y:S06]  /*1230*/  @!P0 BRA `(.L_x_15) ;  /* 0x0000000000348947 */ /* 0x000fec0003800000 */
[----:B------:R-:W-:-:S13]  /*1240*/  FSETP.GTU.FTZ.AND P0, PT, |R0|, +INF , PT ;  /* 0x7f8000000000780b */ /* 0x000fda0003f1c200 */
[----:B------:R-:W-:Y:S01]  /*1250*/  @P0 FADD.FTZ R10, R0, 1 ;  /* 0x3f800000000a0421 */ /* 0x000fe20000010000 */
[----:B------:R-:W-:Y:S06]  /*1260*/  @P0 BRA `(.L_x_15) ;  /* 0x0000000000280947 */ /* 0x000fec0003800000 */
[----:B------:R-:W-:-:S13]  /*1270*/  FSETP.NEU.FTZ.AND P0, PT, |R0|, +INF , PT ;  /* 0x7f8000000000780b */ /* 0x000fda0003f1d200 */
[----:B------:R-:W-:-:S04]  /*1280*/  @P0 FFMA R11, R0, 1.84467440737095516160e+19, RZ ;  /* 0x5f800000000b0823 */ /* 0x000fc800000000ff */
[----:B------:R-:W0:Y:S02]  /*1290*/  @P0 MUFU.RSQ R10, R11 ;  /* 0x0000000b000a0308 */ /* 0x000e240000001400 */
[----:B0-----:R-:W-:Y:S01]  /*12a0*/  @P0 FMUL.FTZ R12, R11, R10 ;  /* 0x0000000a0b0c0220 */ /* 0x001fe20000410000 */
[----:B------:R-:W-:Y:S01]  /*12b0*/  @P0 FMUL.FTZ R14, R10, 0.5 ;  /* 0x3f0000000a0e0820 */ /* 0x000fe20000410000 */
[----:B------:R-:W-:Y:S02]  /*12c0*/  @!P0 MOV R10, R0 ;  /* 0x00000000000a8202 */ /* 0x000fe40000000f00 */
[----:B------:R-:W-:-:S04]  /*12d0*/  @P0 FADD.FTZ R13, -R12, -RZ ;  /* 0x800000ff0c0d0221 */ /* 0x000fc80000010100 */
[----:B------:R-:W-:-:S04]  /*12e0*/  @P0 FFMA R13, R12, R13, R11 ;  /* 0x0000000d0c0d0223 */ /* 0x000fc8000000000b */
[----:B------:R-:W-:-:S04]  /*12f0*/  @P0 FFMA R13, R13, R14, R12 ;  /* 0x0000000e0d0d0223 */ /* 0x000fc8000000000c */
[----:B------:R-:W-:-:S07]  /*1300*/  @P0 FMUL.FTZ R10, R13, 2.3283064365386962891e-10 ;  /* 0x2f8000000d0a0820 */ /* 0x000fce0000410000 */
.L_x_15:
[----:B------:R-:W-:Y:S01]  /*1310*/  HFMA2 R11, -RZ, RZ, 0, 0 ;  /* 0x00000000ff0b7431 */ /* 0x000fe200000001ff */
[----:B------:R-:W-:Y:S02]  /*1320*/  MOV R0, R10 ;  /* 0x0000000a00007202 */ /* 0x000fe40000000f00 */
[----:B------:R-:W-:-:S04]  /*1330*/  MOV R10, R15 ;  /* 0x0000000f000a7202 */ /* 0x000fc80000000f00 */
[----:B------:R-:W-:Y:S05]  /*1340*/  RET.REL.NODEC R10 `(_Z21chamferDistanceOneWayPfS_S_iii) ;  /* 0xffffffec0a2c7950 */ /* 0x000fea0003c3ffff */
.L_x_16:
[----:B------:R-:W-:-:S00]  /*1350*/  BRA `(.L_x_16) ;  /* 0xfffffffc00fc7947 */ /* 0x000fc0000383ffff */
[----:B------:R-:W-:-:S00]  /*1360*/  NOP ;  /* 0x0000000000007918 */ /* 0x000fc00000000000 */
        /* <DEDUP_REMOVED lines=9> */
.L_x_17:


//--------------------- .nv.shared.reserved.0     --------------------------
	.section	.nv.shared.reserved.0,"aw",@nobits
	.weak		__nv_reservedSMEM_offset_0_alias
	.size		__nv_reservedSMEM_offset_0_alias, 0, 64
	.other		__nv_reservedSMEM_offset_0_alias,@"STO_CUDA_RESERVED_SHARED STV_DEFAULT"
__nv_reservedSMEM_offset_0_alias:
	.zero		0
	.zero		64


//--------------------- .nv.constant0._Z21chamferDistanceOneWayPfS_S_iii --------------------------
	.section	.nv.constant0._Z21chamferDistanceOneWayPfS_S_iii,"a",@progbits
	.sectionflags	@""
	.align	4
.nv.constant0._Z21chamferDistanceOneWayPfS_S_iii:
	.zero		932


//--------------------- SYMBOLS --------------------------

	.type		.nv.reservedSmem.offset0,@object
	.size		.nv.reservedSmem.offset0,0x4
